//
// Generated by NVIDIA NVVM Compiler
//
// Compiler Build ID: CL-36424714
// Cuda compilation tools, release 13.0, V13.0.88
// Based on NVVM 20.0.0
//

.version 9.0
.target sm_100
.address_size 64

	// .globl	_Z11hello_worldv
.extern .func  (.param .b32 func_retval0) vprintf
(
	.param .b64 vprintf_param_0,
	.param .b64 vprintf_param_1
)
;
.global .align 1 .b8 $str[35] = {112, 114, 105, 110, 116, 101, 100, 32, 98, 121, 32, 37, 100, 32, 58, 32, 71, 80, 85, 58, 32, 72, 101, 108, 108, 111, 32, 119, 111, 114, 108, 100, 33, 10};

.visible .entry _Z11hello_worldv()
{
	.local .align 8 .b8 	__local_depot0[8];
	.reg .b64 	%SP;
	.reg .b64 	%SPL;
	.reg .b32 	%r<4>;
	.reg .b64 	%rd<5>;

	mov.u64 	%SPL, __local_depot0;
	cvta.local.u64 	%SP, %SPL;
	add.u64 	%rd1, %SP, 0;
	add.u64 	%rd2, %SPL, 0;
	mov.u32 	%r1, %tid.x;
	st.local.u32 	[%rd2], %r1;
	mov.u64 	%rd3, $str;
	cvta.global.u64 	%rd4, %rd3;
	{ // callseq 0, 0
	.param .b64 param0;
	st.param.b64 	[param0], %rd4;
	.param .b64 param1;
	st.param.b64 	[param1], %rd1;
	.param .b32 retval0;
	call.uni (retval0), 
	vprintf, 
	(
	param0, 
	param1
	);
	ld.param.b32 	%r2, [retval0];
	} // callseq 0
	ret;

}


// ===== COMPILED SASS (sm_100) =====

	.target	sm_100

	.elftype	@"ET_EXEC"


//--------------------- .note.nv.tkinfo           --------------------------
	.section	.note.nv.tkinfo,"",@"SHT_NOTE"
	.sectionflags	@"SHF_NOTE_NV_TKINFO"
	.tkinfo
        /*0018*/ 	.word	0x00000002
        /*0030*/ 	.string	""
        /*0030*/ 	.string	"ptxas"
        /*0030*/ 	.string	"Cuda compilation tools, release 13.0, V13.0.88"
        /*0030*/ 	.string	"Build cuda_13.0.r13.0/compiler.36424714_0"
        /*0030*/ 	.string	"-arch sm_100 -m 64 "



//--------------------- .note.nv.cuinfo           --------------------------
	.section	.note.nv.cuinfo,"",@"SHT_NOTE"
	.sectionflags	@"SHF_NOTE_NV_CUINFO"
        /*0018*/ 	.short	0x0002
        /*001a*/ 	.short	0x0064
        /*001c*/ 	.short	0x0082
	.zero		2


//--------------------- .nv.info                  --------------------------
	.section	.nv.info,"",@"SHT_CUDA_INFO"
	.align	4


	//----- nvinfo : EIATTR_REGCOUNT
	.align		4
        /*0000*/ 	.byte	0x04, 0x2f
        /*0002*/ 	.short	(.L_2 - .L_1)
	.align		4
.L_1:
        /*0004*/ 	.word	index@(_Z11hello_worldv)
        /*0008*/ 	.word	0x00000018


	//----- nvinfo : EIATTR_FRAME_SIZE
	.align		4
.L_2:
        /*000c*/ 	.byte	0x04, 0x11
        /*000e*/ 	.short	(.L_4 - .L_3)
	.align		4
.L_3:
        /*0010*/ 	.word	index@(_Z11hello_worldv)
        /*0014*/ 	.word	0x00000008


	//----- nvinfo : EIATTR_MIN_STACK_SIZE
	.align		4
.L_4:
        /*0018*/ 	.byte	0x04, 0x12
        /*001a*/ 	.short	(.L_6 - .L_5)
	.align		4
.L_5:
        /*001c*/ 	.word	index@(_Z11hello_worldv)
        /*0020*/ 	.word	0x00000008
.L_6:


//--------------------- .nv.compat                --------------------------
	.section	.nv.compat,"",@"SHT_CUDA_COMPAT_INFO"
	.align	4
        /*0000*/ 	.byte	0x02, 0x09, 0x00, 0x00, 0x02, 0x02, 0x01, 0x00, 0x02, 0x05, 0x05, 0x00, 0x03, 0x07, 0x01, 0x01
        /*0010*/ 	.byte	0x02, 0x03, 0x00, 0x00, 0x02, 0x06, 0x01, 0x00, 0x04, 0x0b, 0x08, 0x00, 0x09, 0x00, 0x00, 0x00
        /*0020*/ 	.byte	0x00, 0x00, 0x00, 0x00


//--------------------- .nv.info._Z11hello_worldv --------------------------
	.section	.nv.info._Z11hello_worldv,"",@"SHT_CUDA_INFO"
	.sectionflags	@""
	.align	4


	//----- nvinfo : EIATTR_CUDA_API_VERSION
	.align		4
        /*0000*/ 	.byte	0x04, 0x37
        /*0002*/ 	.short	(.L_8 - .L_7)
.L_7:
        /*0004*/ 	.word	0x00000082


	//----- nvinfo : EIATTR_SPARSE_MMA_MASK
	.align		4
.L_8:
        /*0008*/ 	.byte	0x03, 0x50
        /*000a*/ 	.short	0x0000


	//----- nvinfo : EIATTR_MAXREG_COUNT
	.align		4
        /*000c*/ 	.byte	0x03, 0x1b
        /*000e*/ 	.short	0x00ff


	//----- nvinfo : EIATTR_EXTERNS
	.align		4
        /*0010*/ 	.byte	0x04, 0x0f
        /*0012*/ 	.short	(.L_10 - .L_9)


	//   ....[0]....
	.align		4
.L_9:
        /*0014*/ 	.word	index@(vprintf)


	//----- nvinfo : EIATTR_MERCURY_ISA_VERSION
	.align		4
.L_10:
        /*0018*/ 	.byte	0x03, 0x5f
        /*001a*/ 	.short	0x0101


	//----- nvinfo : EIATTR_VRC_CTA_INIT_COUNT
	.align		4
        /*001c*/ 	.byte	0x02, 0x4a
	.zero		1
	.zero		1


	//----- nvinfo : EIATTR_SYSCALL_OFFSETS
	.align		4
        /*0020*/ 	.byte	0x04, 0x46
        /*0022*/ 	.short	(.L_12 - .L_11)


	//   ....[0]....
.L_11:
        /*0024*/ 	.word	0x000000e0


	//----- nvinfo : EIATTR_EXIT_INSTR_OFFSETS
	.align		4
.L_12:
        /*0028*/ 	.byte	0x04, 0x1c
        /*002a*/ 	.short	(.L_14 - .L_13)


	//   ....[0]....
.L_13:
        /*002c*/ 	.word	0x000000f0


	//----- nvinfo : EIATTR_SW_WAR
	.align		4
.L_14:
        /*0030*/ 	.byte	0x04, 0x36
        /*0032*/ 	.short	(.L_16 - .L_15)
.L_15:
        /*0034*/ 	.word	0x00000008
.L_16:


//--------------------- .nv.callgraph             --------------------------
	.section	.nv.callgraph,"",@"SHT_CUDA_CALLGRAPH"
	.align	4
	.sectionentsize	8
	.align		4
        /*0000*/ 	.word	0x00000000
	.align		4
        /*0004*/ 	.word	0xffffffff
	.align		4
        /*0008*/ 	.word	index@(_Z11hello_worldv)
	.align		4
        /*000c*/ 	.word	index@(vprintf)
	.align		4
        /*0010*/ 	.word	0x00000000
	.align		4
        /*0014*/ 	.word	0xfffffffe
	.align		4
        /*0018*/ 	.word	0x00000000
	.align		4
        /*001c*/ 	.word	0xfffffffd
	.align		4
        /*0020*/ 	.word	0x00000000
	.align		4
        /*0024*/ 	.word	0xfffffffc


//--------------------- .nv.constant4             --------------------------
	.section	.nv.constant4,"a",@progbits
	.align	8
	.align		8
.nv.constant4:
        /*0000*/ 	.dword	vprintf
	.align		8
        /*0008*/ 	.dword	$str


//--------------------- .text._Z11hello_worldv    --------------------------
	.section	.text._Z11hello_worldv,"ax",@progbits
	.align	128
        .global         _Z11hello_worldv
        .type           _Z11hello_worldv,@function
        .size           _Z11hello_worldv,(.L_x_2 - _Z11hello_worldv)
        .other          _Z11hello_worldv,@"STO_CUDA_ENTRY STV_DEFAULT"
_Z11hello_worldv:
.text._Z11hello_worldv:
[----:B------:R-:W0:Y:S01]  /*0000*/  LDC R1, c[0x0][0x37c] ;  /* 0x0000df00ff017b82 */ /* 0x000e220000000800 */
[----:B------:R-:W1:Y:S01]  /*0010*/  S2R R8, SR_TID.X ;  /* 0x0000000000087919 */ /* 0x000e620000002100 */
[----:B0-----:R-:W-:Y:S01]  /*0020*/  VIADD R1, R1, 0xfffffff8 ;  /* 0xfffffff801017836 */ /* 0x001fe20000000000 */
[----:B------:R-:W-:Y:S01]  /*0030*/  MOV R0, 0x0 ;  /* 0x0000000000007802 */ /* 0x000fe20000000f00 */
[----:B------:R-:W0:Y:S04]  /*0040*/  LDCU UR4, c[0x0][0x2f8] ;  /* 0x00005f00ff0477ac */ /* 0x000e280008000800 */
[----:B------:R2:W3:Y:S01]  /*0050*/  LDC.64 R2, c[0x4][R0] ;  /* 0x0100000000027b82 */ /* 0x0004e20000000a00 */
[----:B------:R-:W4:Y:S01]  /*0060*/  LDCU.64 UR6, c[0x4][0x8] ;  /* 0x01000100ff0677ac */ /* 0x000f220008000a00 */
[----:B------:R-:W5:Y:S01]  /*0070*/  LDCU UR5, c[0x0][0x2fc] ;  /* 0x00005f80ff0577ac */ /* 0x000f620008000800 */
[----:B0-----:R-:W-:Y:S01]  /*0080*/  IADD3 R6, P0, PT, R1, UR4, RZ ;  /* 0x0000000401067c10 */ /* 0x001fe2000ff1e0ff */
[----:B----4-:R-:W-:Y:S01]  /*0090*/  IMAD.U32 R4, RZ, RZ, UR6 ;  /* 0x00000006ff047e24 */ /* 0x010fe2000f8e00ff */
[----:B------:R-:W-:-:S03]  /*00a0*/  MOV R5, UR7 ;  /* 0x0000000700057c02 */ /* 0x000fc60008000f00 */
[----:B-----5:R-:W-:Y:S01]  /*00b0*/  IMAD.X R7, RZ, RZ, UR5, P0 ;  /* 0x00000005ff077e24 */ /* 0x020fe200080e06ff */
[----:B-1----:R2:W-:Y:S07]  /*00c0*/  STL [R1], R8 ;  /* 0x0000000801007387 */ /* 0x0025ee0000100800 */
[----:B------:R-:W-:-:S07]  /*00d0*/  LEPC R20, `(.L_x_0) ;  /* 0x000000001014794e */ /* 0x000fce0000000000 */
[----:B--23--:R-:W-:Y:S05]  /*00e0*/  CALL.ABS.NOINC R2 ;  /* 0x0000000002007343 */ /* 0x00cfea0003c00000 */
.L_x_0:
[----:B------:R-:W-:Y:S05]  /*00f0*/  EXIT ;  /* 0x000000000000794d */ /* 0x000fea0003800000 */
.L_x_1:
[----:B------:R-:W-:-:S00]  /*0100*/  BRA `(.L_x_1) ;  /* 0xfffffffc00fc7947 */ /* 0x000fc0000383ffff */
[----:B------:R-:W-:-:S00]  /*0110*/  NOP ;  /* 0x0000000000007918 */ /* 0x000fc00000000000 */
        /* <DEDUP_REMOVED lines=14> */
.L_x_2:


//--------------------- .nv.global.init           --------------------------
	.section	.nv.global.init,"aw",@progbits
.nv.global.init:
	.type		$str,@object
	.size		$str,(.L_0 - $str)
$str:
        /*0000*/ 	.byte	0x70, 0x72, 0x69, 0x6e, 0x74, 0x65, 0x64, 0x20, 0x62, 0x79, 0x20, 0x25, 0x64, 0x20, 0x3a, 0x20
        /*0010*/ 	.byte	0x47, 0x50, 0x55, 0x3a, 0x20, 0x48, 0x65, 0x6c, 0x6c, 0x6f, 0x20, 0x77, 0x6f, 0x72, 0x6c, 0x64
        /*0020*/ 	.byte	0x21, 0x0a, 0x00
.L_0:


//--------------------- .nv.shared.reserved.0     --------------------------
	.section	.nv.shared.reserved.0,"aw",@nobits
	.weak		__nv_reservedSMEM_offset_0_alias
	.size		__nv_reservedSMEM_offset_0_alias, 0, 64
	.other		__nv_reservedSMEM_offset_0_alias,@"STO_CUDA_RESERVED_SHARED STV_DEFAULT"
__nv_reservedSMEM_offset_0_alias:
	.zero		0
	.zero		64


//--------------------- .nv.constant0._Z11hello_worldv --------------------------
	.section	.nv.constant0._Z11hello_worldv,"a",@progbits
	.sectionflags	@""
	.align	4
.nv.constant0._Z11hello_worldv:
	.zero		896


//--------------------- SYMBOLS --------------------------

	.type		.nv.reservedSmem.offset0,@object
	.size		.nv.reservedSmem.offset0,0x4
	.type		vprintf,@function
